//
// Generated by NVIDIA NVVM Compiler
//
// Compiler Build ID: CL-36424714
// Cuda compilation tools, release 13.0, V13.0.88
// Based on NVVM 20.0.0
//

.version 9.0
.target sm_100
.address_size 64

	// .globl	_Z30SharedMemorySumReductionKernelPfS_
// _ZZ30SharedMemorySumReductionKernelPfS_E7input_s has been demoted

.visible .entry _Z30SharedMemorySumReductionKernelPfS_(
	.param .u64 .ptr .align 1 _Z30SharedMemorySumReductionKernelPfS__param_0,
	.param .u64 .ptr .align 1 _Z30SharedMemorySumReductionKernelPfS__param_1
)
{
	.reg .pred 	%p<12>;
	.reg .b32 	%r<5>;
	.reg .b32 	%f<35>;
	.reg .b64 	%rd<7>;
	// demoted variable
	.shared .align 4 .b8 _ZZ30SharedMemorySumReductionKernelPfS_E7input_s[4096];
	ld.param.u64 	%rd2, [_Z30SharedMemorySumReductionKernelPfS__param_0];
	ld.param.u64 	%rd1, [_Z30SharedMemorySumReductionKernelPfS__param_1];
	cvta.to.global.u64 	%rd3, %rd2;
	mov.u32 	%r1, %tid.x;
	mul.wide.u32 	%rd4, %r1, 4;
	add.s64 	%rd5, %rd3, %rd4;
	ld.global.f32 	%f1, [%rd5];
	ld.global.f32 	%f2, [%rd5+4096];
	add.f32 	%f3, %f1, %f2;
	shl.b32 	%r3, %r1, 2;
	mov.u32 	%r4, _ZZ30SharedMemorySumReductionKernelPfS_E7input_s;
	add.s32 	%r2, %r4, %r3;
	st.shared.f32 	[%r2], %f3;
	bar.sync 	0;
	setp.gt.u32 	%p1, %r1, 512;
	@%p1 bra 	$L__BB0_2;
	ld.shared.f32 	%f4, [%r2+2048];
	ld.shared.f32 	%f5, [%r2];
	add.f32 	%f6, %f4, %f5;
	st.shared.f32 	[%r2], %f6;
$L__BB0_2:
	bar.sync 	0;
	setp.gt.u32 	%p2, %r1, 256;
	@%p2 bra 	$L__BB0_4;
	ld.shared.f32 	%f7, [%r2+1024];
	ld.shared.f32 	%f8, [%r2];
	add.f32 	%f9, %f7, %f8;
	st.shared.f32 	[%r2], %f9;
$L__BB0_4:
	bar.sync 	0;
	setp.gt.u32 	%p3, %r1, 128;
	@%p3 bra 	$L__BB0_6;
	ld.shared.f32 	%f10, [%r2+512];
	ld.shared.f32 	%f11, [%r2];
	add.f32 	%f12, %f10, %f11;
	st.shared.f32 	[%r2], %f12;
$L__BB0_6:
	bar.sync 	0;
	setp.gt.u32 	%p4, %r1, 64;
	@%p4 bra 	$L__BB0_8;
	ld.shared.f32 	%f13, [%r2+256];
	ld.shared.f32 	%f14, [%r2];
	add.f32 	%f15, %f13, %f14;
	st.shared.f32 	[%r2], %f15;
$L__BB0_8:
	bar.sync 	0;
	setp.gt.u32 	%p5, %r1, 32;
	@%p5 bra 	$L__BB0_10;
	ld.shared.f32 	%f16, [%r2+128];
	ld.shared.f32 	%f17, [%r2];
	add.f32 	%f18, %f16, %f17;
	st.shared.f32 	[%r2], %f18;
$L__BB0_10:
	bar.sync 	0;
	setp.gt.u32 	%p6, %r1, 16;
	@%p6 bra 	$L__BB0_12;
	ld.shared.f32 	%f19, [%r2+64];
	ld.shared.f32 	%f20, [%r2];
	add.f32 	%f21, %f19, %f20;
	st.shared.f32 	[%r2], %f21;
$L__BB0_12:
	bar.sync 	0;
	setp.gt.u32 	%p7, %r1, 8;
	@%p7 bra 	$L__BB0_14;
	ld.shared.f32 	%f22, [%r2+32];
	ld.shared.f32 	%f23, [%r2];
	add.f32 	%f24, %f22, %f23;
	st.shared.f32 	[%r2], %f24;
$L__BB0_14:
	bar.sync 	0;
	setp.gt.u32 	%p8, %r1, 4;
	@%p8 bra 	$L__BB0_16;
	ld.shared.f32 	%f25, [%r2+16];
	ld.shared.f32 	%f26, [%r2];
	add.f32 	%f27, %f25, %f26;
	st.shared.f32 	[%r2], %f27;
$L__BB0_16:
	bar.sync 	0;
	setp.gt.u32 	%p9, %r1, 2;
	@%p9 bra 	$L__BB0_18;
	ld.shared.f32 	%f28, [%r2+8];
	ld.shared.f32 	%f29, [%r2];
	add.f32 	%f30, %f28, %f29;
	st.shared.f32 	[%r2], %f30;
$L__BB0_18:
	bar.sync 	0;
	setp.gt.u32 	%p10, %r1, 1;
	@%p10 bra 	$L__BB0_20;
	ld.shared.f32 	%f31, [%r2+4];
	ld.shared.f32 	%f32, [%r2];
	add.f32 	%f33, %f31, %f32;
	st.shared.f32 	[%r2], %f33;
$L__BB0_20:
	setp.ne.s32 	%p11, %r1, 0;
	@%p11 bra 	$L__BB0_22;
	ld.shared.f32 	%f34, [_ZZ30SharedMemorySumReductionKernelPfS_E7input_s];
	cvta.to.global.u64 	%rd6, %rd1;
	st.global.f32 	[%rd6], %f34;
$L__BB0_22:
	ret;

}


// ===== COMPILED SASS (sm_100) =====

	.target	sm_100

	.elftype	@"ET_EXEC"


//--------------------- .note.nv.tkinfo           --------------------------
	.section	.note.nv.tkinfo,"",@"SHT_NOTE"
	.sectionflags	@"SHF_NOTE_NV_TKINFO"
	.tkinfo
        /*0018*/ 	.word	0x00000002
        /*0030*/ 	.string	""
        /*0030*/ 	.string	"ptxas"
        /*0030*/ 	.string	"Cuda compilation tools, release 13.0, V13.0.88"
        /*0030*/ 	.string	"Build cuda_13.0.r13.0/compiler.36424714_0"
        /*0030*/ 	.string	"-arch sm_100 -m 64 "



//--------------------- .note.nv.cuinfo           --------------------------
	.section	.note.nv.cuinfo,"",@"SHT_NOTE"
	.sectionflags	@"SHF_NOTE_NV_CUINFO"
        /*0018*/ 	.short	0x0002
        /*001a*/ 	.short	0x0064
        /*001c*/ 	.short	0x0082
	.zero		2


//--------------------- .nv.info                  --------------------------
	.section	.nv.info,"",@"SHT_CUDA_INFO"
	.align	4


	//----- nvinfo : EIATTR_REGCOUNT
	.align		4
        /*0000*/ 	.byte	0x04, 0x2f
        /*0002*/ 	.short	(.L_1 - .L_0)
	.align		4
.L_0:
        /*0004*/ 	.word	index@(_Z30SharedMemorySumReductionKernelPfS_)
        /*0008*/ 	.word	0x0000000a


	//----- nvinfo : EIATTR_FRAME_SIZE
	.align		4
.L_1:
        /*000c*/ 	.byte	0x04, 0x11
        /*000e*/ 	.short	(.L_3 - .L_2)
	.align		4
.L_2:
        /*0010*/ 	.word	index@(_Z30SharedMemorySumReductionKernelPfS_)
        /*0014*/ 	.word	0x00000000


	//----- nvinfo : EIATTR_MIN_STACK_SIZE
	.align		4
.L_3:
        /*0018*/ 	.byte	0x04, 0x12
        /*001a*/ 	.short	(.L_5 - .L_4)
	.align		4
.L_4:
        /*001c*/ 	.word	index@(_Z30SharedMemorySumReductionKernelPfS_)
        /*0020*/ 	.word	0x00000000
.L_5:


//--------------------- .nv.compat                --------------------------
	.section	.nv.compat,"",@"SHT_CUDA_COMPAT_INFO"
	.align	4
        /*0000*/ 	.byte	0x02, 0x09, 0x00, 0x00, 0x02, 0x02, 0x01, 0x00, 0x02, 0x05, 0x05, 0x00, 0x03, 0x07, 0x01, 0x01
        /*0010*/ 	.byte	0x02, 0x03, 0x00, 0x00, 0x02, 0x06, 0x01, 0x00, 0x04, 0x0b, 0x08, 0x00, 0x09, 0x00, 0x00, 0x00
        /*0020*/ 	.byte	0x00, 0x00, 0x00, 0x00


//--------------------- .nv.info._Z30SharedMemorySumReductionKernelPfS_ --------------------------
	.section	.nv.info._Z30SharedMemorySumReductionKernelPfS_,"",@"SHT_CUDA_INFO"
	.sectionflags	@""
	.align	4


	//----- nvinfo : EIATTR_CUDA_API_VERSION
	.align		4
        /*0000*/ 	.byte	0x04, 0x37
        /*0002*/ 	.short	(.L_7 - .L_6)
.L_6:
        /*0004*/ 	.word	0x00000082


	//----- nvinfo : EIATTR_KPARAM_INFO
	.align		4
.L_7:
        /*0008*/ 	.byte	0x04, 0x17
        /*000a*/ 	.short	(.L_9 - .L_8)
.L_8:
        /*000c*/ 	.word	0x00000000
        /*0010*/ 	.short	0x0001
        /*0012*/ 	.short	0x0008
        /*0014*/ 	.byte	0x00, 0xf5, 0x21, 0x00


	//----- nvinfo : EIATTR_KPARAM_INFO
	.align		4
.L_9:
        /*0018*/ 	.byte	0x04, 0x17
        /*001a*/ 	.short	(.L_11 - .L_10)
.L_10:
        /*001c*/ 	.word	0x00000000
        /*0020*/ 	.short	0x0000
        /*0022*/ 	.short	0x0000
        /*0024*/ 	.byte	0x00, 0xf5, 0x21, 0x00


	//----- nvinfo : EIATTR_SPARSE_MMA_MASK
	.align		4
.L_11:
        /*0028*/ 	.byte	0x03, 0x50
        /*002a*/ 	.short	0x0000


	//----- nvinfo : EIATTR_MAXREG_COUNT
	.align		4
        /*002c*/ 	.byte	0x03, 0x1b
        /*002e*/ 	.short	0x00ff


	//----- nvinfo : EIATTR_NUM_BARRIERS
	.align		4
        /*0030*/ 	.byte	0x02, 0x4c
        /*0032*/ 	.byte	0x01
	.zero		1


	//----- nvinfo : EIATTR_MERCURY_ISA_VERSION
	.align		4
        /*0034*/ 	.byte	0x03, 0x5f
        /*0036*/ 	.short	0x0101


	//----- nvinfo : EIATTR_VRC_CTA_INIT_COUNT
	.align		4
        /*0038*/ 	.byte	0x02, 0x4a
	.zero		1
	.zero		1


	//----- nvinfo : EIATTR_EXIT_INSTR_OFFSETS
	.align		4
        /*003c*/ 	.byte	0x04, 0x1c
        /*003e*/ 	.short	(.L_13 - .L_12)


	//   ....[0]....
.L_12:
        /*0040*/ 	.word	0x000004a0


	//   ....[1]....
        /*0044*/ 	.word	0x000004e0


	//----- nvinfo : EIATTR_CBANK_PARAM_SIZE
	.align		4
.L_13:
        /*0048*/ 	.byte	0x03, 0x19
        /*004a*/ 	.short	0x0010


	//----- nvinfo : EIATTR_PARAM_CBANK
	.align		4
        /*004c*/ 	.byte	0x04, 0x0a
        /*004e*/ 	.short	(.L_15 - .L_14)
	.align		4
.L_14:
        /*0050*/ 	.word	index@(.nv.constant0._Z30SharedMemorySumReductionKernelPfS_)
        /*0054*/ 	.short	0x0380
        /*0056*/ 	.short	0x0010


	//----- nvinfo : EIATTR_SW_WAR
	.align		4
.L_15:
        /*0058*/ 	.byte	0x04, 0x36
        /*005a*/ 	.short	(.L_17 - .L_16)
.L_16:
        /*005c*/ 	.word	0x00000008
.L_17:


//--------------------- .nv.callgraph             --------------------------
	.section	.nv.callgraph,"",@"SHT_CUDA_CALLGRAPH"
	.align	4
	.sectionentsize	8
	.align		4
        /*0000*/ 	.word	0x00000000
	.align		4
        /*0004*/ 	.word	0xffffffff
	.align		4
        /*0008*/ 	.word	0x00000000
	.align		4
        /*000c*/ 	.word	0xfffffffe
	.align		4
        /*0010*/ 	.word	0x00000000
	.align		4
        /*0014*/ 	.word	0xfffffffd
	.align		4
        /*0018*/ 	.word	0x00000000
	.align		4
        /*001c*/ 	.word	0xfffffffc


//--------------------- .text._Z30SharedMemorySumReductionKernelPfS_ --------------------------
	.section	.text._Z30SharedMemorySumReductionKernelPfS_,"ax",@progbits
	.align	128
        .global         _Z30SharedMemorySumReductionKernelPfS_
        .type           _Z30SharedMemorySumReductionKernelPfS_,@function
        .size           _Z30SharedMemorySumReductionKernelPfS_,(.L_x_1 - _Z30SharedMemorySumReductionKernelPfS_)
        .other          _Z30SharedMemorySumReductionKernelPfS_,@"STO_CUDA_ENTRY STV_DEFAULT"
_Z30SharedMemorySumReductionKernelPfS_:
.text._Z30SharedMemorySumReductionKernelPfS_:
[----:B------:R-:W-:Y:S01]  /*0000*/  LDC R1, c[0x0][0x37c] ;  /* 0x0000df00ff017b82 */ /* 0x000fe20000000800 */
[----:B------:R-:W0:Y:S07]  /*0010*/  S2R R0, SR_TID.X ;  /* 0x0000000000007919 */ /* 0x000e2e0000002100 */
[----:B------:R-:W0:Y:S01]  /*0020*/  LDC.64 R4, c[0x0][0x380] ;  /* 0x0000e000ff047b82 */ /* 0x000e220000000a00 */
[----:B------:R-:W1:Y:S01]  /*0030*/  LDCU.64 UR6, c[0x0][0x358] ;  /* 0x00006b00ff0677ac */ /* 0x000e620008000a00 */
[----:B0-----:R-:W-:-:S05]  /*0040*/  IMAD.WIDE.U32 R4, R0, 0x4, R4 ;  /* 0x0000000400047825 */ /* 0x001fca00078e0004 */
[----:B-1----:R-:W2:Y:S04]  /*0050*/  LDG.E R3, desc[UR6][R4.64] ;  /* 0x0000000604037981 */ /* 0x002ea8000c1e1900 */
[----:B------:R-:W2:Y:S01]  /*0060*/  LDG.E R6, desc[UR6][R4.64+0x1000] ;  /* 0x0010000604067981 */ /* 0x000ea2000c1e1900 */
[----:B------:R-:W0:Y:S01]  /*0070*/  S2UR UR5, SR_CgaCtaId ;  /* 0x00000000000579c3 */ /* 0x000e220000008800 */
[----:B------:R-:W-:Y:S01]  /*0080*/  UMOV UR4, 0x400 ;  /* 0x0000040000047882 */ /* 0x000fe20000000000 */
[C---:B------:R-:W-:Y:S02]  /*0090*/  ISETP.GT.U32.AND P1, PT, R0.reuse, 0x200, PT ;  /* 0x000002000000780c */ /* 0x040fe40003f24070 */
[----:B------:R-:W-:Y:S01]  /*00a0*/  ISETP.GT.U32.AND P0, PT, R0, 0x100, PT ;  /* 0x000001000000780c */ /* 0x000fe20003f04070 */
[----:B0-----:R-:W-:-:S06]  /*00b0*/  ULEA UR4, UR5, UR4, 0x18 ;  /* 0x0000000405047291 */ /* 0x001fcc000f8ec0ff */
[----:B------:R-:W-:Y:S01]  /*00c0*/  LEA R2, R0, UR4, 0x2 ;  /* 0x0000000400027c11 */ /* 0x000fe2000f8e10ff */
[----:B--2---:R-:W-:-:S05]  /*00d0*/  FADD R3, R3, R6 ;  /* 0x0000000603037221 */ /* 0x004fca0000000000 */
[----:B------:R-:W-:Y:S01]  /*00e0*/  STS [R2], R3 ;  /* 0x0000000302007388 */ /* 0x000fe20000000800 */
[----:B------:R-:W-:Y:S06]  /*00f0*/  BAR.SYNC.DEFER_BLOCKING 0x0 ;  /* 0x0000000000007b1d */ /* 0x000fec0000010000 */
[----:B------:R-:W-:Y:S04]  /*0100*/  @!P1 LDS R6, [R2+0x800] ;  /* 0x0008000002069984 */ /* 0x000fe80000000800 */
[----:B------:R-:W0:Y:S02]  /*0110*/  @!P1 LDS R7, [R2] ;  /* 0x0000000002079984 */ /* 0x000e240000000800 */
[----:B0-----:R-:W-:-:S05]  /*0120*/  @!P1 FADD R7, R6, R7 ;  /* 0x0000000706079221 */ /* 0x001fca0000000000 */
[----:B------:R-:W-:Y:S01]  /*0130*/  @!P1 STS [R2], R7 ;  /* 0x0000000702009388 */ /* 0x000fe20000000800 */
[----:B------:R-:W-:Y:S01]  /*0140*/  BAR.SYNC.DEFER_BLOCKING 0x0 ;  /* 0x0000000000007b1d */ /* 0x000fe20000010000 */
[----:B------:R-:W-:-:S05]  /*0150*/  ISETP.GT.U32.AND P1, PT, R0, 0x80, PT ;  /* 0x000000800000780c */ /* 0x000fca0003f24070 */
        /* <DEDUP_REMOVED lines=47> */
[----:B------:R-:W-:-:S05]  /*0450*/  ISETP.NE.AND P1, PT, R0, RZ, PT ;  /* 0x000000ff0000720c */ /* 0x000fca0003f25270 */
[----:B------:R-:W-:Y:S04]  /*0460*/  @!P0 LDS R4, [R2+0x4] ;  /* 0x0000040002048984 */ /* 0x000fe80000000800 */
[----:B------:R-:W0:Y:S02]  /*0470*/  @!P0 LDS R7, [R2] ;  /* 0x0000000002078984 */ /* 0x000e240000000800 */
[----:B0-----:R-:W-:-:S05]  /*0480*/  @!P0 FADD R7, R4, R7 ;  /* 0x0000000704078221 */ /* 0x001fca0000000000 */
[----:B------:R0:W-:Y:S01]  /*0490*/  @!P0 STS [R2], R7 ;  /* 0x0000000702008388 */ /* 0x0001e20000000800 */
[----:B------:R-:W-:Y:S05]  /*04a0*/  @P1 EXIT ;  /* 0x000000000000194d */ /* 0x000fea0003800000 */
[----:B------:R-:W1:Y:S01]  /*04b0*/  LDS R5, [UR4] ;  /* 0x00000004ff057984 */ /* 0x000e620008000800 */
[----:B0-----:R-:W1:Y:S03]  /*04c0*/  LDC.64 R2, c[0x0][0x388] ;  /* 0x0000e200ff027b82 */ /* 0x001e660000000a00 */
[----:B-1----:R-:W-:Y:S01]  /*04d0*/  STG.E desc[UR6][R2.64], R5 ;  /* 0x0000000502007986 */ /* 0x002fe2000c101906 */
[----:B------:R-:W-:Y:S05]  /*04e0*/  EXIT ;  /* 0x000000000000794d */ /* 0x000fea0003800000 */
.L_x_0:
[----:B------:R-:W-:-:S00]  /*04f0*/  BRA `(.L_x_0) ;  /* 0xfffffffc00fc7947 */ /* 0x000fc0000383ffff */
[----:B------:R-:W-:-:S00]  /*0500*/  NOP ;  /* 0x0000000000007918 */ /* 0x000fc00000000000 */
[----:B------:R-:W-:-:S00]  /*0510*/  NOP ;  /* 0x0000000000007918 */ /* 0x000fc00000000000 */
[----:B------:R-:W-:-:S00]  /*0520*/  NOP ;  /* 0x0000000000007918 */ /* 0x000fc00000000000 */
[----:B------:R-:W-:-:S00]  /*0530*/  NOP ;  /* 0x0000000000007918 */ /* 0x000fc00000000000 */
[----:B------:R-:W-:-:S00]  /*0540*/  NOP ;  /* 0x0000000000007918 */ /* 0x000fc00000000000 */
[----:B------:R-:W-:-:S00]  /*0550*/  NOP ;  /* 0x0000000000007918 */ /* 0x000fc00000000000 */
[----:B------:R-:W-:-:S00]  /*0560*/  NOP ;  /* 0x0000000000007918 */ /* 0x000fc00000000000 */
[----:B------:R-:W-:-:S00]  /*0570*/  NOP ;  /* 0x0000000000007918 */ /* 0x000fc00000000000 */
.L_x_1:


//--------------------- .nv.shared._Z30SharedMemorySumReductionKernelPfS_ --------------------------
	.section	.nv.shared._Z30SharedMemorySumReductionKernelPfS_,"aw",@nobits
	.sectionflags	@""
	.align	4
.nv.shared._Z30SharedMemorySumReductionKernelPfS_:
	.zero		5120


//--------------------- .nv.shared.reserved.0     --------------------------
	.section	.nv.shared.reserved.0,"aw",@nobits
	.weak		__nv_reservedSMEM_offset_0_alias
	.size		__nv_reservedSMEM_offset_0_alias, 0, 64
	.other		__nv_reservedSMEM_offset_0_alias,@"STO_CUDA_RESERVED_SHARED STV_DEFAULT"
__nv_reservedSMEM_offset_0_alias:
	.zero		0
	.zero		64


//--------------------- .nv.constant0._Z30SharedMemorySumReductionKernelPfS_ --------------------------
	.section	.nv.constant0._Z30SharedMemorySumReductionKernelPfS_,"a",@progbits
	.sectionflags	@""
	.align	4
.nv.constant0._Z30SharedMemorySumReductionKernelPfS_:
	.zero		912


//--------------------- SYMBOLS --------------------------

	.type		.nv.reservedSmem.offset0,@object
	.size		.nv.reservedSmem.offset0,0x4
	.type		.nv.reservedSmem.cap,@object
	.size		.nv.reservedSmem.cap,0x4
